//
// Generated by NVIDIA NVVM Compiler
//
// Compiler Build ID: CL-36424714
// Cuda compilation tools, release 13.0, V13.0.88
// Based on NVVM 20.0.0
//

.version 9.0
.target sm_100
.address_size 64

	// .globl	_Z13VecAdd_kernelPKfS0_Pfi

.visible .entry _Z13VecAdd_kernelPKfS0_Pfi(
	.param .u64 .ptr .align 1 _Z13VecAdd_kernelPKfS0_Pfi_param_0,
	.param .u64 .ptr .align 1 _Z13VecAdd_kernelPKfS0_Pfi_param_1,
	.param .u64 .ptr .align 1 _Z13VecAdd_kernelPKfS0_Pfi_param_2,
	.param .u32 _Z13VecAdd_kernelPKfS0_Pfi_param_3
)
{
	.reg .pred 	%p<2>;
	.reg .b32 	%r<6>;
	.reg .b32 	%f<4>;
	.reg .b64 	%rd<11>;

	ld.param.u64 	%rd1, [_Z13VecAdd_kernelPKfS0_Pfi_param_0];
	ld.param.u64 	%rd2, [_Z13VecAdd_kernelPKfS0_Pfi_param_1];
	ld.param.u64 	%rd3, [_Z13VecAdd_kernelPKfS0_Pfi_param_2];
	ld.param.u32 	%r2, [_Z13VecAdd_kernelPKfS0_Pfi_param_3];
	mov.u32 	%r3, %tid.x;
	mov.u32 	%r4, %ntid.x;
	mov.u32 	%r5, %ctaid.x;
	mad.lo.s32 	%r1, %r4, %r5, %r3;
	setp.ge.s32 	%p1, %r1, %r2;
	@%p1 bra 	$L__BB0_2;
	cvta.to.global.u64 	%rd4, %rd1;
	cvta.to.global.u64 	%rd5, %rd2;
	cvta.to.global.u64 	%rd6, %rd3;
	mul.wide.s32 	%rd7, %r1, 4;
	add.s64 	%rd8, %rd4, %rd7;
	ld.global.f32 	%f1, [%rd8];
	add.s64 	%rd9, %rd5, %rd7;
	ld.global.f32 	%f2, [%rd9];
	add.f32 	%f3, %f1, %f2;
	add.s64 	%rd10, %rd6, %rd7;
	st.global.f32 	[%rd10], %f3;
$L__BB0_2:
	ret;

}


// ===== COMPILED SASS (sm_100) =====

	.target	sm_100

	.elftype	@"ET_EXEC"


//--------------------- .note.nv.tkinfo           --------------------------
	.section	.note.nv.tkinfo,"",@"SHT_NOTE"
	.sectionflags	@"SHF_NOTE_NV_TKINFO"
	.tkinfo
        /*0018*/ 	.word	0x00000002
        /*0030*/ 	.string	""
        /*0030*/ 	.string	"ptxas"
        /*0030*/ 	.string	"Cuda compilation tools, release 13.0, V13.0.88"
        /*0030*/ 	.string	"Build cuda_13.0.r13.0/compiler.36424714_0"
        /*0030*/ 	.string	"-arch sm_100 -m 64 "



//--------------------- .note.nv.cuinfo           --------------------------
	.section	.note.nv.cuinfo,"",@"SHT_NOTE"
	.sectionflags	@"SHF_NOTE_NV_CUINFO"
        /*0018*/ 	.short	0x0002
        /*001a*/ 	.short	0x0064
        /*001c*/ 	.short	0x0082
	.zero		2


//--------------------- .nv.info                  --------------------------
	.section	.nv.info,"",@"SHT_CUDA_INFO"
	.align	4


	//----- nvinfo : EIATTR_REGCOUNT
	.align		4
        /*0000*/ 	.byte	0x04, 0x2f
        /*0002*/ 	.short	(.L_1 - .L_0)
	.align		4
.L_0:
        /*0004*/ 	.word	index@(_Z13VecAdd_kernelPKfS0_Pfi)
        /*0008*/ 	.word	0x0000000c


	//----- nvinfo : EIATTR_FRAME_SIZE
	.align		4
.L_1:
        /*000c*/ 	.byte	0x04, 0x11
        /*000e*/ 	.short	(.L_3 - .L_2)
	.align		4
.L_2:
        /*0010*/ 	.word	index@(_Z13VecAdd_kernelPKfS0_Pfi)
        /*0014*/ 	.word	0x00000000


	//----- nvinfo : EIATTR_MIN_STACK_SIZE
	.align		4
.L_3:
        /*0018*/ 	.byte	0x04, 0x12
        /*001a*/ 	.short	(.L_5 - .L_4)
	.align		4
.L_4:
        /*001c*/ 	.word	index@(_Z13VecAdd_kernelPKfS0_Pfi)
        /*0020*/ 	.word	0x00000000
.L_5:


//--------------------- .nv.compat                --------------------------
	.section	.nv.compat,"",@"SHT_CUDA_COMPAT_INFO"
	.align	4
        /*0000*/ 	.byte	0x02, 0x09, 0x00, 0x00, 0x02, 0x02, 0x01, 0x00, 0x02, 0x05, 0x05, 0x00, 0x03, 0x07, 0x01, 0x01
        /*0010*/ 	.byte	0x02, 0x03, 0x00, 0x00, 0x02, 0x06, 0x01, 0x00, 0x04, 0x0b, 0x08, 0x00, 0x09, 0x00, 0x00, 0x00
        /*0020*/ 	.byte	0x00, 0x00, 0x00, 0x00


//--------------------- .nv.info._Z13VecAdd_kernelPKfS0_Pfi --------------------------
	.section	.nv.info._Z13VecAdd_kernelPKfS0_Pfi,"",@"SHT_CUDA_INFO"
	.sectionflags	@""
	.align	4


	//----- nvinfo : EIATTR_CUDA_API_VERSION
	.align		4
        /*0000*/ 	.byte	0x04, 0x37
        /*0002*/ 	.short	(.L_7 - .L_6)
.L_6:
        /*0004*/ 	.word	0x00000082


	//----- nvinfo : EIATTR_KPARAM_INFO
	.align		4
.L_7:
        /*0008*/ 	.byte	0x04, 0x17
        /*000a*/ 	.short	(.L_9 - .L_8)
.L_8:
        /*000c*/ 	.word	0x00000000
        /*0010*/ 	.short	0x0003
        /*0012*/ 	.short	0x0018
        /*0014*/ 	.byte	0x00, 0xf0, 0x11, 0x00


	//----- nvinfo : EIATTR_KPARAM_INFO
	.align		4
.L_9:
        /*0018*/ 	.byte	0x04, 0x17
        /*001a*/ 	.short	(.L_11 - .L_10)
.L_10:
        /*001c*/ 	.word	0x00000000
        /*0020*/ 	.short	0x0002
        /*0022*/ 	.short	0x0010
        /*0024*/ 	.byte	0x00, 0xf5, 0x21, 0x00


	//----- nvinfo : EIATTR_KPARAM_INFO
	.align		4
.L_11:
        /*0028*/ 	.byte	0x04, 0x17
        /*002a*/ 	.short	(.L_13 - .L_12)
.L_12:
        /*002c*/ 	.word	0x00000000
        /*0030*/ 	.short	0x0001
        /*0032*/ 	.short	0x0008
        /*0034*/ 	.byte	0x00, 0xf5, 0x21, 0x00


	//----- nvinfo : EIATTR_KPARAM_INFO
	.align		4
.L_13:
        /*0038*/ 	.byte	0x04, 0x17
        /*003a*/ 	.short	(.L_15 - .L_14)
.L_14:
        /*003c*/ 	.word	0x00000000
        /*0040*/ 	.short	0x0000
        /*0042*/ 	.short	0x0000
        /*0044*/ 	.byte	0x00, 0xf5, 0x21, 0x00


	//----- nvinfo : EIATTR_SPARSE_MMA_MASK
	.align		4
.L_15:
        /*0048*/ 	.byte	0x03, 0x50
        /*004a*/ 	.short	0x0000


	//----- nvinfo : EIATTR_MAXREG_COUNT
	.align		4
        /*004c*/ 	.byte	0x03, 0x1b
        /*004e*/ 	.short	0x00ff


	//----- nvinfo : EIATTR_MERCURY_ISA_VERSION
	.align		4
        /*0050*/ 	.byte	0x03, 0x5f
        /*0052*/ 	.short	0x0101


	//----- nvinfo : EIATTR_VRC_CTA_INIT_COUNT
	.align		4
        /*0054*/ 	.byte	0x02, 0x4a
	.zero		1
	.zero		1


	//----- nvinfo : EIATTR_EXIT_INSTR_OFFSETS
	.align		4
        /*0058*/ 	.byte	0x04, 0x1c
        /*005a*/ 	.short	(.L_17 - .L_16)


	//   ....[0]....
.L_16:
        /*005c*/ 	.word	0x00000070


	//   ....[1]....
        /*0060*/ 	.word	0x00000130


	//----- nvinfo : EIATTR_CBANK_PARAM_SIZE
	.align		4
.L_17:
        /*0064*/ 	.byte	0x03, 0x19
        /*0066*/ 	.short	0x001c


	//----- nvinfo : EIATTR_PARAM_CBANK
	.align		4
        /*0068*/ 	.byte	0x04, 0x0a
        /*006a*/ 	.short	(.L_19 - .L_18)
	.align		4
.L_18:
        /*006c*/ 	.word	index@(.nv.constant0._Z13VecAdd_kernelPKfS0_Pfi)
        /*0070*/ 	.short	0x0380
        /*0072*/ 	.short	0x001c


	//----- nvinfo : EIATTR_SW_WAR
	.align		4
.L_19:
        /*0074*/ 	.byte	0x04, 0x36
        /*0076*/ 	.short	(.L_21 - .L_20)
.L_20:
        /*0078*/ 	.word	0x00000008
.L_21:


//--------------------- .nv.callgraph             --------------------------
	.section	.nv.callgraph,"",@"SHT_CUDA_CALLGRAPH"
	.align	4
	.sectionentsize	8
	.align		4
        /*0000*/ 	.word	0x00000000
	.align		4
        /*0004*/ 	.word	0xffffffff
	.align		4
        /*0008*/ 	.word	0x00000000
	.align		4
        /*000c*/ 	.word	0xfffffffe
	.align		4
        /*0010*/ 	.word	0x00000000
	.align		4
        /*0014*/ 	.word	0xfffffffd
	.align		4
        /*0018*/ 	.word	0x00000000
	.align		4
        /*001c*/ 	.word	0xfffffffc


//--------------------- .text._Z13VecAdd_kernelPKfS0_Pfi --------------------------
	.section	.text._Z13VecAdd_kernelPKfS0_Pfi,"ax",@progbits
	.align	128
        .global         _Z13VecAdd_kernelPKfS0_Pfi
        .type           _Z13VecAdd_kernelPKfS0_Pfi,@function
        .size           _Z13VecAdd_kernelPKfS0_Pfi,(.L_x_1 - _Z13VecAdd_kernelPKfS0_Pfi)
        .other          _Z13VecAdd_kernelPKfS0_Pfi,@"STO_CUDA_ENTRY STV_DEFAULT"
_Z13VecAdd_kernelPKfS0_Pfi:
.text._Z13VecAdd_kernelPKfS0_Pfi:
[----:B------:R-:W-:Y:S01]  /*0000*/  LDC R1, c[0x0][0x37c] ;  /* 0x0000df00ff017b82 */ /* 0x000fe20000000800 */
[----:B------:R-:W0:Y:S01]  /*0010*/  S2R R9, SR_TID.X ;  /* 0x0000000000097919 */ /* 0x000e220000002100 */
[----:B------:R-:W0:Y:S01]  /*0020*/  LDCU UR4, c[0x0][0x360] ;  /* 0x00006c00ff0477ac */ /* 0x000e220008000800 */
[----:B------:R-:W0:Y:S01]  /*0030*/  S2R R0, SR_CTAID.X ;  /* 0x0000000000007919 */ /* 0x000e220000002500 */
[----:B------:R-:W1:Y:S01]  /*0040*/  LDCU UR5, c[0x0][0x398] ;  /* 0x00007300ff0577ac */ /* 0x000e620008000800 */
[----:B0-----:R-:W-:-:S05]  /*0050*/  IMAD R9, R0, UR4, R9 ;  /* 0x0000000400097c24 */ /* 0x001fca000f8e0209 */
[----:B-1----:R-:W-:-:S13]  /*0060*/  ISETP.GE.AND P0, PT, R9, UR5, PT ;  /* 0x0000000509007c0c */ /* 0x002fda000bf06270 */
[----:B------:R-:W-:Y:S05]  /*0070*/  @P0 EXIT ;  /* 0x000000000000094d */ /* 0x000fea0003800000 */
[----:B------:R-:W0:Y:S01]  /*0080*/  LDC.64 R2, c[0x0][0x380] ;  /* 0x0000e000ff027b82 */ /* 0x000e220000000a00 */
[----:B------:R-:W1:Y:S07]  /*0090*/  LDCU.64 UR4, c[0x0][0x358] ;  /* 0x00006b00ff0477ac */ /* 0x000e6e0008000a00 */
[----:B------:R-:W2:Y:S08]  /*00a0*/  LDC.64 R4, c[0x0][0x388] ;  /* 0x0000e200ff047b82 */ /* 0x000eb00000000a00 */
[----:B------:R-:W3:Y:S01]  /*00b0*/  LDC.64 R6, c[0x0][0x390] ;  /* 0x0000e400ff067b82 */ /* 0x000ee20000000a00 */
[----:B0-----:R-:W-:-:S06]  /*00c0*/  IMAD.WIDE R2, R9, 0x4, R2 ;  /* 0x0000000409027825 */ /* 0x001fcc00078e0202 */
[----:B-1----:R-:W4:Y:S01]  /*00d0*/  LDG.E R2, desc[UR4][R2.64] ;  /* 0x0000000402027981 */ /* 0x002f22000c1e1900 */
[----:B--2---:R-:W-:-:S06]  /*00e0*/  IMAD.WIDE R4, R9, 0x4, R4 ;  /* 0x0000000409047825 */ /* 0x004fcc00078e0204 */
[----:B------:R-:W4:Y:S01]  /*00f0*/  LDG.E R5, desc[UR4][R4.64] ;  /* 0x0000000404057981 */ /* 0x000f22000c1e1900 */
[----:B---3--:R-:W-:-:S04]  /*0100*/  IMAD.WIDE R6, R9, 0x4, R6 ;  /* 0x0000000409067825 */ /* 0x008fc800078e0206 */
[----:B----4-:R-:W-:-:S05]  /*0110*/  FADD R9, R2, R5 ;  /* 0x0000000502097221 */ /* 0x010fca0000000000 */
[----:B------:R-:W-:Y:S01]  /*0120*/  STG.E desc[UR4][R6.64], R9 ;  /* 0x0000000906007986 */ /* 0x000fe2000c101904 */
[----:B------:R-:W-:Y:S05]  /*0130*/  EXIT ;  /* 0x000000000000794d */ /* 0x000fea0003800000 */
.L_x_0:
[----:B------:R-:W-:-:S00]  /*0140*/  BRA `(.L_x_0) ;  /* 0xfffffffc00fc7947 */ /* 0x000fc0000383ffff */
[----:B------:R-:W-:-:S00]  /*0150*/  NOP ;  /* 0x0000000000007918 */ /* 0x000fc00000000000 */
        /* <DEDUP_REMOVED lines=10> */
.L_x_1:


//--------------------- .nv.shared.reserved.0     --------------------------
	.section	.nv.shared.reserved.0,"aw",@nobits
	.weak		__nv_reservedSMEM_offset_0_alias
	.size		__nv_reservedSMEM_offset_0_alias, 0, 64
	.other		__nv_reservedSMEM_offset_0_alias,@"STO_CUDA_RESERVED_SHARED STV_DEFAULT"
__nv_reservedSMEM_offset_0_alias:
	.zero		0
	.zero		64


//--------------------- .nv.constant0._Z13VecAdd_kernelPKfS0_Pfi --------------------------
	.section	.nv.constant0._Z13VecAdd_kernelPKfS0_Pfi,"a",@progbits
	.sectionflags	@""
	.align	4
.nv.constant0._Z13VecAdd_kernelPKfS0_Pfi:
	.zero		924


//--------------------- SYMBOLS --------------------------

	.type		.nv.reservedSmem.offset0,@object
	.size		.nv.reservedSmem.offset0,0x4
